	.headerflags	@"EF_CUDA_TEXMODE_UNIFIED EF_CUDA_64BIT_ADDRESS EF_CUDA_SM89 EF_CUDA_VIRTUAL_SM(EF_CUDA_SM89)"
	.elftype	@"ET_EXEC"


//--------------------- .nv.info                  --------------------------
	.section	.nv.info,"",@"SHT_CUDA_INFO"
	.align	4


	//----- nvinfo : EIATTR_REGCOUNT
	.align		4
        /*0000*/ 	.byte	0x04, 0x2f
        /*0002*/ 	.short	(.L_1 - .L_0)
	.align		4
.L_0:
        /*0004*/ 	.word	index@(triton_per_fused_add_mul_pow_reciprocal_select_sum_unsqueeze_28)
        /*0008*/ 	.word	0x00000012


	//----- nvinfo : EIATTR_FRAME_SIZE
	.align		4
.L_1:
        /*000c*/ 	.byte	0x04, 0x11
        /*000e*/ 	.short	(.L_3 - .L_2)
	.align		4
.L_2:
        /*0010*/ 	.word	index@(triton_per_fused_add_mul_pow_reciprocal_select_sum_unsqueeze_28)
        /*0014*/ 	.word	0x00000000


	//----- nvinfo : EIATTR_MIN_STACK_SIZE
	.align		4
.L_3:
        /*0018*/ 	.byte	0x04, 0x12
        /*001a*/ 	.short	(.L_5 - .L_4)
	.align		4
.L_4:
        /*001c*/ 	.word	index@(triton_per_fused_add_mul_pow_reciprocal_select_sum_unsqueeze_28)
        /*0020*/ 	.word	0x00000000
.L_5:


//--------------------- .nv.info.triton_per_fused_add_mul_pow_reciprocal_select_sum_unsqueeze_28 --------------------------
	.section	.nv.info.triton_per_fused_add_mul_pow_reciprocal_select_sum_unsqueeze_28,"",@"SHT_CUDA_INFO"
	.sectionflags	@""
	.align	4


	//----- nvinfo : EIATTR_CUDA_API_VERSION
	.align		4
        /*0000*/ 	.byte	0x04, 0x37
        /*0002*/ 	.short	(.L_7 - .L_6)
.L_6:
        /*0004*/ 	.word	0x00000080


	//----- nvinfo : EIATTR_PARAM_CBANK
	.align		4
.L_7:
        /*0008*/ 	.byte	0x04, 0x0a
        /*000a*/ 	.short	(.L_9 - .L_8)
	.align		4
.L_8:
        /*000c*/ 	.word	index@(.nv.constant0.triton_per_fused_add_mul_pow_reciprocal_select_sum_unsqueeze_28)
        /*0010*/ 	.short	0x0160
        /*0012*/ 	.short	0x0028


	//----- nvinfo : EIATTR_CBANK_PARAM_SIZE
	.align		4
.L_9:
        /*0014*/ 	.byte	0x03, 0x19
        /*0016*/ 	.short	0x0028


	//----- nvinfo : EIATTR_KPARAM_INFO
	.align		4
        /*0018*/ 	.byte	0x04, 0x17
        /*001a*/ 	.short	(.L_11 - .L_10)
.L_10:
        /*001c*/ 	.word	0x00000000
        /*0020*/ 	.short	0x0004
        /*0022*/ 	.short	0x0020
        /*0024*/ 	.byte	0x00, 0xf4, 0x21, 0x00


	//----- nvinfo : EIATTR_KPARAM_INFO
	.align		4
.L_11:
        /*0028*/ 	.byte	0x04, 0x17
        /*002a*/ 	.short	(.L_13 - .L_12)
.L_12:
        /*002c*/ 	.word	0x00000000
        /*0030*/ 	.short	0x0003
        /*0032*/ 	.short	0x0018
        /*0034*/ 	.byte	0x00, 0xf0, 0x11, 0x00


	//----- nvinfo : EIATTR_KPARAM_INFO
	.align		4
.L_13:
        /*0038*/ 	.byte	0x04, 0x17
        /*003a*/ 	.short	(.L_15 - .L_14)
.L_14:
        /*003c*/ 	.word	0x00000000
        /*0040*/ 	.short	0x0002
        /*0042*/ 	.short	0x0010
        /*0044*/ 	.byte	0x00, 0xf4, 0x21, 0x00


	//----- nvinfo : EIATTR_KPARAM_INFO
	.align		4
.L_15:
        /*0048*/ 	.byte	0x04, 0x17
        /*004a*/ 	.short	(.L_17 - .L_16)
.L_16:
        /*004c*/ 	.word	0x00000000
        /*0050*/ 	.short	0x0001
        /*0052*/ 	.short	0x0008
        /*0054*/ 	.byte	0x00, 0xf4, 0x21, 0x00


	//----- nvinfo : EIATTR_KPARAM_INFO
	.align		4
.L_17:
        /*0058*/ 	.byte	0x04, 0x17
        /*005a*/ 	.short	(.L_19 - .L_18)
.L_18:
        /*005c*/ 	.word	0x00000000
        /*0060*/ 	.short	0x0000
        /*0062*/ 	.short	0x0000
        /*0064*/ 	.byte	0x00, 0xf4, 0x21, 0x00


	//----- nvinfo : EIATTR_MAXREG_COUNT
	.align		4
.L_19:
        /*0068*/ 	.byte	0x03, 0x1b
        /*006a*/ 	.short	0x00ff


	//----- nvinfo : EIATTR_COOP_GROUP_MASK_REGIDS
	.align		4
        /*006c*/ 	.byte	0x04, 0x29
        /*006e*/ 	.short	(.L_21 - .L_20)


	//   ....[0]....
.L_20:
        /*0070*/ 	.word	0xffffffff


	//   ....[1]....
        /*0074*/ 	.word	0xffffffff


	//   ....[2]....
        /*0078*/ 	.word	0xffffffff


	//   ....[3]....
        /*007c*/ 	.word	0xffffffff


	//   ....[4]....
        /*0080*/ 	.word	0xffffffff


	//   ....[5]....
        /*0084*/ 	.word	0xffffffff


	//----- nvinfo : EIATTR_COOP_GROUP_INSTR_OFFSETS
	.align		4
.L_21:
        /*0088*/ 	.byte	0x04, 0x28
        /*008a*/ 	.short	(.L_23 - .L_22)


	//   ....[0]....
.L_22:
        /*008c*/ 	.word	0x000000c0


	//   ....[1]....
        /*0090*/ 	.word	0x000000f0


	//   ....[2]....
        /*0094*/ 	.word	0x00000110


	//   ....[3]....
        /*0098*/ 	.word	0x00000130


	//   ....[4]....
        /*009c*/ 	.word	0x00000150


	//   ....[5]....
        /*00a0*/ 	.word	0x000001d0


	//----- nvinfo : EIATTR_EXIT_INSTR_OFFSETS
	.align		4
.L_23:
        /*00a4*/ 	.byte	0x04, 0x1c
        /*00a6*/ 	.short	(.L_25 - .L_24)


	//   ....[0]....
.L_24:
        /*00a8*/ 	.word	0x00000340


	//----- nvinfo : EIATTR_REQNTID
	.align		4
.L_25:
        /*00ac*/ 	.byte	0x04, 0x10
        /*00ae*/ 	.short	(.L_27 - .L_26)
.L_26:
        /*00b0*/ 	.word	0x00000040
        /*00b4*/ 	.word	0x00000001
        /*00b8*/ 	.word	0x00000001
.L_27:


//--------------------- .nv.callgraph             --------------------------
	.section	.nv.callgraph,"",@"SHT_CUDA_CALLGRAPH"
	.align	4
	.sectionentsize	8
	.align		4
        /*0000*/ 	.word	0x00000000
	.align		4
        /*0004*/ 	.word	0xffffffff
	.align		4
        /*0008*/ 	.word	0x00000000
	.align		4
        /*000c*/ 	.word	0xfffffffe
	.align		4
        /*0010*/ 	.word	0x00000000
	.align		4
        /*0014*/ 	.word	0xfffffffd
	.align		4
        /*0018*/ 	.word	0x00000000
	.align		4
        /*001c*/ 	.word	0xfffffffc


//--------------------- .nv.rel.action            --------------------------
	.section	.nv.rel.action,"",@"SHT_CUDA_RELOCINFO"
	.align	8
	.sectionentsize	8
        /*0000*/ 	.byte	0x73, 0x00, 0x00, 0x00, 0x00, 0x00, 0x00, 0x00, 0x00, 0x00, 0x00, 0x11, 0x25, 0x00, 0x05, 0x36


//--------------------- .nv.constant0.triton_per_fused_add_mul_pow_reciprocal_select_sum_unsqueeze_28 --------------------------
	.section	.nv.constant0.triton_per_fused_add_mul_pow_reciprocal_select_sum_unsqueeze_28,"a",@progbits
	.sectionflags	@""
	.align	4
.nv.constant0.triton_per_fused_add_mul_pow_reciprocal_select_sum_unsqueeze_28:
	.zero		392


//--------------------- .text.triton_per_fused_add_mul_pow_reciprocal_select_sum_unsqueeze_28 --------------------------
	.section	.text.triton_per_fused_add_mul_pow_reciprocal_select_sum_unsqueeze_28,"ax",@progbits
	.sectionflags	@"SHF_BARRIERS=1"
	.sectioninfo	@"SHI_REGISTERS=18"
	.align	128
        .global         triton_per_fused_add_mul_pow_reciprocal_select_sum_unsqueeze_28
        .type           triton_per_fused_add_mul_pow_reciprocal_select_sum_unsqueeze_28,@function
        .size           triton_per_fused_add_mul_pow_reciprocal_select_sum_unsqueeze_28,(.L_x_1 - triton_per_fused_add_mul_pow_reciprocal_select_sum_unsqueeze_28)
        .other          triton_per_fused_add_mul_pow_reciprocal_select_sum_unsqueeze_28,@"STO_CUDA_ENTRY STV_DEFAULT"
triton_per_fused_add_mul_pow_reciprocal_select_sum_unsqueeze_28:
.text.triton_per_fused_add_mul_pow_reciprocal_select_sum_unsqueeze_28:
[----:B------:R-:W-:Y:S02]  /*0000*/  MOV R1, c[0x0][0x28] ;  /* 0x00000a0000017a02 */ /* 0x000fe40000000f00 */
[----:B------:R-:W0:Y:S01]  /*0010*/  S2R R13, SR_TID.X ;  /* 0x00000000000d7919 */ /* 0x000e220000002100 */
[----:B------:R-:W-:Y:S01]  /*0020*/  MOV R15, 0x4 ;  /* 0x00000004000f7802 */ /* 0x000fe20000000f00 */
[----:B------:R-:W-:Y:S01]  /*0030*/  ULDC.64 UR4, c[0x0][0x118] ;  /* 0x0000460000047ab9 */ /* 0x000fe20000000a00 */
[----:B0-----:R-:W-:-:S05]  /*0040*/  LOP3.LUT R4, R13, 0x3f, RZ, 0xc0, !PT ;  /* 0x0000003f0d047812 */ /* 0x001fca00078ec0ff */
[----:B------:R-:W-:-:S05]  /*0050*/  IMAD.WIDE.U32 R2, R4, R15, c[0x0][0x168] ;  /* 0x00005a0004027625 */ /* 0x000fca00078e000f */
[----:B------:R0:W2:Y:S01]  /*0060*/  LDG.E R0, [R2.64+0x1600] ;  /* 0x0016000402007981 */ /* 0x0000a2000c1e1900 */
[C---:B------:R-:W-:Y:S02]  /*0070*/  LOP3.LUT P0, RZ, R13.reuse, 0x1f, RZ, 0xc0, !PT ;  /* 0x0000001f0dff7812 */ /* 0x040fe4000780c0ff */
[----:B------:R-:W-:Y:S02]  /*0080*/  ISETP.GE.AND P1, PT, R13, 0x2, PT ;  /* 0x000000020d00780c */ /* 0x000fe40003f26270 */
[----:B0-----:R-:W-:-:S04]  /*0090*/  SHF.R.U32.HI R2, RZ, 0x3, R13 ;  /* 0x00000003ff027819 */ /* 0x001fc8000001160d */
[----:B------:R-:W-:Y:S01]  /*00a0*/  LOP3.LUT R3, R2, 0x4, RZ, 0xc0, !PT ;  /* 0x0000000402037812 */ /* 0x000fe200078ec0ff */
[----:B--2---:R-:W-:-:S06]  /*00b0*/  FMUL R5, R0, R0 ;  /* 0x0000000000057220 */ /* 0x004fcc0000400000 */
[----:B------:R-:W0:Y:S02]  /*00c0*/  SHFL.BFLY PT, R5, R5, 0x10, 0x1f ;  /* 0x0e001f0005057f89 */ /* 0x000e2400000e0000 */
[----:B0-----:R-:W-:Y:S01]  /*00d0*/  FFMA R6, R0, R0, R5 ;  /* 0x0000000000067223 */ /* 0x001fe20000000005 */
[----:B------:R-:W-:-:S04]  /*00e0*/  LOP3.LUT R5, R13, 0x1, RZ, 0xc0, !PT ;  /* 0x000000010d057812 */ /* 0x000fc800078ec0ff */
[----:B------:R-:W0:Y:S02]  /*00f0*/  SHFL.BFLY PT, R7, R6, 0x8, 0x1f ;  /* 0x0d001f0006077f89 */ /* 0x000e2400000e0000 */
[----:B0-----:R-:W-:-:S05]  /*0100*/  FADD R7, R6, R7 ;  /* 0x0000000706077221 */ /* 0x001fca0000000000 */
[----:B------:R-:W0:Y:S02]  /*0110*/  SHFL.BFLY PT, R8, R7, 0x4, 0x1f ;  /* 0x0c801f0007087f89 */ /* 0x000e2400000e0000 */
[----:B0-----:R-:W-:-:S05]  /*0120*/  FADD R8, R7, R8 ;  /* 0x0000000807087221 */ /* 0x001fca0000000000 */
[----:B------:R-:W0:Y:S02]  /*0130*/  SHFL.BFLY PT, R9, R8, 0x2, 0x1f ;  /* 0x0c401f0008097f89 */ /* 0x000e2400000e0000 */
[----:B0-----:R-:W-:-:S05]  /*0140*/  FADD R9, R8, R9 ;  /* 0x0000000908097221 */ /* 0x001fca0000000000 */
[----:B------:R-:W0:Y:S02]  /*0150*/  SHFL.BFLY PT, R10, R9, 0x1, 0x1f ;  /* 0x0c201f00090a7f89 */ /* 0x000e2400000e0000 */
[----:B0-----:R-:W-:-:S05]  /*0160*/  FADD R10, R9, R10 ;  /* 0x0000000a090a7221 */ /* 0x001fca0000000000 */
[----:B------:R0:W-:Y:S04]  /*0170*/  @!P0 STS [R3], R10 ;  /* 0x0000000a03008388 */ /* 0x0001e80000000800 */
[----:B------:R-:W-:Y:S01]  /*0180*/  BAR.SYNC.DEFER_BLOCKING 0x0 ;  /* 0x0000000000007b1d */ /* 0x000fe20000010000 */
[----:B------:R-:W-:-:S04]  /*0190*/  ISETP.NE.U32.AND P0, PT, R5, 0x1, PT ;  /* 0x000000010500780c */ /* 0x000fc80003f05070 */
[----:B------:R-:W-:Y:S02]  /*01a0*/  ISETP.LT.AND P0, PT, R13, 0x2, P0 ;  /* 0x000000020d00780c */ /* 0x000fe40000701270 */
[----:B0-----:R-:W-:Y:S01]  /*01b0*/  MOV R3, 0x3e800000 ;  /* 0x3e80000000037802 */ /* 0x001fe20000000f00 */
[----:B------:R-:W0:Y:S04]  /*01c0*/  @!P1 LDS R11, [R13.X4] ;  /* 0x000000000d0b9984 */ /* 0x000e280000004800 */
[----:B0-----:R-:W0:Y:S02]  /*01d0*/  SHFL.BFLY PT, R2, R11, 0x1, 0x1f ;  /* 0x0c201f000b027f89 */ /* 0x001e2400000e0000 */
[----:B0-----:R-:W-:-:S05]  /*01e0*/  FADD R2, R11, R2 ;  /* 0x000000020b027221 */ /* 0x001fca0000000000 */
[----:B------:R-:W-:Y:S04]  /*01f0*/  @P0 STS [R13.X4], R2 ;  /* 0x000000020d000388 */ /* 0x000fe80000004800 */
[----:B------:R-:W-:Y:S06]  /*0200*/  BAR.SYNC.DEFER_BLOCKING 0x0 ;  /* 0x0000000000007b1d */ /* 0x000fec0000010000 */
[----:B------:R-:W0:Y:S02]  /*0210*/  LDS R5, [RZ] ;  /* 0x00000000ff057984 */ /* 0x000e240000000800 */
[----:B0-----:R-:W-:-:S02]  /*0220*/  FADD R6, R5, 9.9999999392252902908e-09 ;  /* 0x322bcc7705067421 */ /* 0x001fc40000000000 */
[----:B------:R-:W-:Y:S03]  /*0230*/  BAR.SYNC.DEFER_BLOCKING 0x0 ;  /* 0x0000000000007b1d */ /* 0x000fe60000010000 */
[C---:B------:R-:W-:Y:S02]  /*0240*/  FSETP.GT.AND P1, PT, |R6|.reuse, 8.50705917302346158658e+37, PT ;  /* 0x7e8000000600780b */ /* 0x040fe40003f24200 */
[----:B------:R-:W-:Y:S02]  /*0250*/  FSETP.GEU.AND P0, PT, |R6|, 1.175494350822287508e-38, PT ;  /* 0x008000000600780b */ /* 0x000fe40003f0e200 */
[----:B------:R-:W-:-:S09]  /*0260*/  FSEL R3, R3, 1, P1 ;  /* 0x3f80000003037808 */ /* 0x000fd20000800000 */
[----:B------:R-:W-:Y:S01]  /*0270*/  @P1 FMUL R6, R6, 0.25 ;  /* 0x3e80000006061820 */ /* 0x000fe20000400000 */
[C---:B------:R-:W-:Y:S01]  /*0280*/  ISETP.NE.AND P1, PT, R4.reuse, RZ, PT ;  /* 0x000000ff0400720c */ /* 0x040fe20003f25270 */
[----:B------:R-:W-:Y:S01]  /*0290*/  @!P0 FMUL R3, R3, 16777216 ;  /* 0x4b80000003038820 */ /* 0x000fe20000400000 */
[----:B------:R-:W-:Y:S01]  /*02a0*/  IMAD.WIDE.U32 R4, R4, R15, c[0x0][0x170] ;  /* 0x00005c0004047625 */ /* 0x000fe200078e000f */
[----:B------:R-:W-:-:S06]  /*02b0*/  @!P0 FMUL R6, R6, 16777216 ;  /* 0x4b80000006068820 */ /* 0x000fcc0000400000 */
[----:B------:R-:W0:Y:S04]  /*02c0*/  MUFU.RCP R6, R6 ;  /* 0x0000000600067308 */ /* 0x000e280000001000 */
[----:B------:R-:W-:Y:S01]  /*02d0*/  @!P1 MOV R2, c[0x0][0x160] ;  /* 0x0000580000029a02 */ /* 0x000fe20000000f00 */
[----:B0-----:R-:W-:Y:S01]  /*02e0*/  FMUL R7, R6, R3 ;  /* 0x0000000306077220 */ /* 0x001fe20000400000 */
[----:B------:R-:W-:-:S03]  /*02f0*/  @!P1 MOV R3, c[0x0][0x164] ;  /* 0x0000590000039a02 */ /* 0x000fc60000000f00 */
[----:B------:R-:W-:Y:S02]  /*0300*/  FADD R9, R7, R7 ;  /* 0x0000000707097221 */ /* 0x000fe40000000000 */
[----:B------:R-:W-:Y:S02]  /*0310*/  @!P1 STG.E [R2.64], R7 ;  /* 0x0000000702009986 */ /* 0x000fe4000c101904 */
[----:B------:R-:W-:-:S05]  /*0320*/  FMUL R9, R0, R9 ;  /* 0x0000000900097220 */ /* 0x000fca0000400000 */
[----:B------:R-:W-:Y:S01]  /*0330*/  STG.E [R4.64], R9 ;  /* 0x0000000904007986 */ /* 0x000fe2000c101904 */
[----:B------:R-:W-:Y:S05]  /*0340*/  EXIT ;  /* 0x000000000000794d */ /* 0x000fea0003800000 */
.L_x_0:
[----:B------:R-:W-:-:S00]  /*0350*/  BRA `(.L_x_0) ;  /* 0xfffffff000007947 */ /* 0x000fc0000383ffff */
[----:B------:R-:W-:-:S00]  /*0360*/  NOP ;  /* 0x0000000000007918 */ /* 0x000fc00000000000 */
        /* <DEDUP_REMOVED lines=9> */
.L_x_1:


//--------------------- .nv.shared.triton_per_fused_add_mul_pow_reciprocal_select_sum_unsqueeze_28 --------------------------
	.section	.nv.shared.triton_per_fused_add_mul_pow_reciprocal_select_sum_unsqueeze_28,"aw",@nobits
	.sectionflags	@""
	.align	16
